//
// Generated by NVIDIA NVVM Compiler
//
// Compiler Build ID: CL-36424714
// Cuda compilation tools, release 13.0, V13.0.88
// Based on NVVM 20.0.0
//

.version 9.0
.target sm_100
.address_size 64

	// .globl	pack_bits_all_ballot_multi_kernel

.visible .entry pack_bits_all_ballot_multi_kernel(
	.param .u64 .ptr .align 1 pack_bits_all_ballot_multi_kernel_param_0,
	.param .u64 pack_bits_all_ballot_multi_kernel_param_1,
	.param .u32 pack_bits_all_ballot_multi_kernel_param_2,
	.param .u32 pack_bits_all_ballot_multi_kernel_param_3,
	.param .u64 pack_bits_all_ballot_multi_kernel_param_4,
	.param .u64 .ptr .align 1 pack_bits_all_ballot_multi_kernel_param_5
)
{
	.reg .pred 	%p<16>;
	.reg .b32 	%r<14>;
	.reg .b64 	%rd<32>;

	ld.param.u64 	%rd4, [pack_bits_all_ballot_multi_kernel_param_0];
	ld.param.u64 	%rd5, [pack_bits_all_ballot_multi_kernel_param_1];
	ld.param.u32 	%r7, [pack_bits_all_ballot_multi_kernel_param_2];
	ld.param.u32 	%r6, [pack_bits_all_ballot_multi_kernel_param_3];
	ld.param.u64 	%rd6, [pack_bits_all_ballot_multi_kernel_param_4];
	ld.param.u64 	%rd7, [pack_bits_all_ballot_multi_kernel_param_5];
	mov.u32 	%r1, %ctaid.y;
	setp.ge.s32 	%p5, %r1, %r7;
	@%p5 bra 	$L__BB0_8;
	mov.u32 	%r8, %ntid.x;
	shr.u32 	%r9, %r8, 5;
	mov.u32 	%r10, %tid.x;
	shr.u32 	%r11, %r10, 5;
	and.b32  	%r2, %r10, 31;
	mov.u32 	%r12, %ctaid.x;
	mad.lo.s32 	%r3, %r9, %r12, %r11;
	setp.ge.s32 	%p6, %r3, %r6;
	@%p6 bra 	$L__BB0_8;
	cvt.u64.u32 	%rd1, %r3;
	mul.wide.u32 	%rd8, %r3, 64;
	cvt.u64.u32 	%rd9, %r2;
	or.b64  	%rd2, %rd8, %rd9;
	setp.ge.s64 	%p8, %rd2, %rd5;
	cvta.to.global.u64 	%rd10, %rd4;
	shl.b64 	%rd11, %rd2, 3;
	add.s64 	%rd3, %rd10, %rd11;
	mov.pred 	%p14, 0;
	@%p8 bra 	$L__BB0_4;
	ld.global.nc.u64 	%rd12, [%rd3];
	mov.b64 	%rd13, 1;
	shl.b64 	%rd14, %rd13, %r1;
	and.b64  	%rd15, %rd14, %rd12;
	and.b64  	%rd16, %rd15, %rd6;
	setp.ne.s64 	%p14, %rd16, 0;
$L__BB0_4:
	add.s64 	%rd17, %rd2, 32;
	setp.ge.s64 	%p10, %rd17, %rd5;
	mov.pred 	%p15, 0;
	@%p10 bra 	$L__BB0_6;
	ld.global.nc.u64 	%rd18, [%rd3+256];
	mov.b64 	%rd19, 1;
	shl.b64 	%rd20, %rd19, %r1;
	and.b64  	%rd21, %rd20, %rd18;
	and.b64  	%rd22, %rd21, %rd6;
	setp.ne.s64 	%p15, %rd22, 0;
$L__BB0_6:
	mov.b32 	%r13, -1;
	vote.sync.ballot.b32 	%r4, %p14, %r13;
	vote.sync.ballot.b32 	%r5, %p15, %r13;
	setp.ne.s32 	%p13, %r2, 0;
	@%p13 bra 	$L__BB0_8;
	cvt.u64.u32 	%rd23, %r4;
	cvt.u64.u32 	%rd24, %r5;
	shl.b64 	%rd25, %rd24, 32;
	or.b64  	%rd26, %rd25, %rd23;
	mul.wide.u32 	%rd27, %r6, %r1;
	add.s64 	%rd28, %rd27, %rd1;
	cvta.to.global.u64 	%rd29, %rd7;
	shl.b64 	%rd30, %rd28, 3;
	add.s64 	%rd31, %rd29, %rd30;
	st.global.u64 	[%rd31], %rd26;
$L__BB0_8:
	ret;

}
	// .globl	pack_bits_all_ballot_multi_kernel_batch
.visible .entry pack_bits_all_ballot_multi_kernel_batch(
	.param .u64 .ptr .align 1 pack_bits_all_ballot_multi_kernel_batch_param_0,
	.param .u32 pack_bits_all_ballot_multi_kernel_batch_param_1,
	.param .u64 pack_bits_all_ballot_multi_kernel_batch_param_2,
	.param .u32 pack_bits_all_ballot_multi_kernel_batch_param_3,
	.param .u32 pack_bits_all_ballot_multi_kernel_batch_param_4,
	.param .u64 pack_bits_all_ballot_multi_kernel_batch_param_5,
	.param .u64 .ptr .align 1 pack_bits_all_ballot_multi_kernel_batch_param_6
)
{
	.reg .pred 	%p<17>;
	.reg .b32 	%r<16>;
	.reg .b64 	%rd<37>;

	ld.param.u64 	%rd5, [pack_bits_all_ballot_multi_kernel_batch_param_0];
	ld.param.u32 	%r9, [pack_bits_all_ballot_multi_kernel_batch_param_1];
	ld.param.u64 	%rd6, [pack_bits_all_ballot_multi_kernel_batch_param_2];
	ld.param.u32 	%r7, [pack_bits_all_ballot_multi_kernel_batch_param_3];
	ld.param.u32 	%r8, [pack_bits_all_ballot_multi_kernel_batch_param_4];
	ld.param.u64 	%rd7, [pack_bits_all_ballot_multi_kernel_batch_param_5];
	ld.param.u64 	%rd8, [pack_bits_all_ballot_multi_kernel_batch_param_6];
	mov.u32 	%r1, %ctaid.z;
	setp.ge.s32 	%p5, %r1, %r9;
	@%p5 bra 	$L__BB1_9;
	mov.u32 	%r2, %ctaid.y;
	setp.ge.s32 	%p6, %r2, %r7;
	@%p6 bra 	$L__BB1_9;
	mov.u32 	%r10, %ntid.x;
	shr.u32 	%r11, %r10, 5;
	mov.u32 	%r12, %tid.x;
	shr.u32 	%r13, %r12, 5;
	and.b32  	%r3, %r12, 31;
	mov.u32 	%r14, %ctaid.x;
	mad.lo.s32 	%r4, %r11, %r14, %r13;
	setp.ge.s32 	%p7, %r4, %r8;
	@%p7 bra 	$L__BB1_9;
	cvt.u64.u32 	%rd1, %r1;
	cvt.u64.u32 	%rd2, %r4;
	mul.wide.u32 	%rd9, %r4, 64;
	cvt.u64.u32 	%rd10, %r3;
	or.b64  	%rd3, %rd9, %rd10;
	setp.ge.s64 	%p9, %rd3, %rd6;
	mad.lo.s64 	%rd11, %rd6, %rd1, %rd3;
	cvta.to.global.u64 	%rd12, %rd5;
	shl.b64 	%rd13, %rd11, 3;
	add.s64 	%rd4, %rd12, %rd13;
	mov.pred 	%p15, 0;
	@%p9 bra 	$L__BB1_5;
	ld.global.nc.u64 	%rd14, [%rd4];
	mov.b64 	%rd15, 1;
	shl.b64 	%rd16, %rd15, %r2;
	and.b64  	%rd17, %rd16, %rd14;
	and.b64  	%rd18, %rd17, %rd7;
	setp.ne.s64 	%p15, %rd18, 0;
$L__BB1_5:
	add.s64 	%rd19, %rd3, 32;
	setp.ge.s64 	%p11, %rd19, %rd6;
	mov.pred 	%p16, 0;
	@%p11 bra 	$L__BB1_7;
	ld.global.nc.u64 	%rd20, [%rd4+256];
	mov.b64 	%rd21, 1;
	shl.b64 	%rd22, %rd21, %r2;
	and.b64  	%rd23, %rd22, %rd20;
	and.b64  	%rd24, %rd23, %rd7;
	setp.ne.s64 	%p16, %rd24, 0;
$L__BB1_7:
	mov.b32 	%r15, -1;
	vote.sync.ballot.b32 	%r5, %p15, %r15;
	vote.sync.ballot.b32 	%r6, %p16, %r15;
	setp.ne.s32 	%p14, %r3, 0;
	@%p14 bra 	$L__BB1_9;
	cvt.u64.u32 	%rd25, %r5;
	cvt.u64.u32 	%rd26, %r6;
	shl.b64 	%rd27, %rd26, 32;
	or.b64  	%rd28, %rd27, %rd25;
	cvt.u64.u32 	%rd29, %r2;
	cvt.u64.u32 	%rd30, %r7;
	mad.lo.s64 	%rd31, %rd30, %rd1, %rd29;
	cvt.u64.u32 	%rd32, %r8;
	mad.lo.s64 	%rd33, %rd31, %rd32, %rd2;
	cvta.to.global.u64 	%rd34, %rd8;
	shl.b64 	%rd35, %rd33, 3;
	add.s64 	%rd36, %rd34, %rd35;
	st.global.u64 	[%rd36], %rd28;
$L__BB1_9:
	ret;

}


// ===== COMPILED SASS (sm_100) =====

	.target	sm_100

	.elftype	@"ET_EXEC"


//--------------------- .note.nv.tkinfo           --------------------------
	.section	.note.nv.tkinfo,"",@"SHT_NOTE"
	.sectionflags	@"SHF_NOTE_NV_TKINFO"
	.tkinfo
        /*0018*/ 	.word	0x00000002
        /*0030*/ 	.string	""
        /*0030*/ 	.string	"ptxas"
        /*0030*/ 	.string	"Cuda compilation tools, release 13.0, V13.0.88"
        /*0030*/ 	.string	"Build cuda_13.0.r13.0/compiler.36424714_0"
        /*0030*/ 	.string	"-arch sm_100 -m 64 "



//--------------------- .note.nv.cuinfo           --------------------------
	.section	.note.nv.cuinfo,"",@"SHT_NOTE"
	.sectionflags	@"SHF_NOTE_NV_CUINFO"
        /*0018*/ 	.short	0x0002
        /*001a*/ 	.short	0x0064
        /*001c*/ 	.short	0x0082
	.zero		2


//--------------------- .nv.info                  --------------------------
	.section	.nv.info,"",@"SHT_CUDA_INFO"
	.align	4


	//----- nvinfo : EIATTR_REGCOUNT
	.align		4
        /*0000*/ 	.byte	0x04, 0x2f
        /*0002*/ 	.short	(.L_1 - .L_0)
	.align		4
.L_0:
        /*0004*/ 	.word	index@(pack_bits_all_ballot_multi_kernel)
        /*0008*/ 	.word	0x0000000e


	//----- nvinfo : EIATTR_FRAME_SIZE
	.align		4
.L_1:
        /*000c*/ 	.byte	0x04, 0x11
        /*000e*/ 	.short	(.L_3 - .L_2)
	.align		4
.L_2:
        /*0010*/ 	.word	index@(pack_bits_all_ballot_multi_kernel)
        /*0014*/ 	.word	0x00000000


	//----- nvinfo : EIATTR_REGCOUNT
	.align		4
.L_3:
        /*0018*/ 	.byte	0x04, 0x2f
        /*001a*/ 	.short	(.L_5 - .L_4)
	.align		4
.L_4:
        /*001c*/ 	.word	index@(pack_bits_all_ballot_multi_kernel_batch)
        /*0020*/ 	.word	0x0000000e


	//----- nvinfo : EIATTR_FRAME_SIZE
	.align		4
.L_5:
        /*0024*/ 	.byte	0x04, 0x11
        /*0026*/ 	.short	(.L_7 - .L_6)
	.align		4
.L_6:
        /*0028*/ 	.word	index@(pack_bits_all_ballot_multi_kernel_batch)
        /*002c*/ 	.word	0x00000000


	//----- nvinfo : EIATTR_MIN_STACK_SIZE
	.align		4
.L_7:
        /*0030*/ 	.byte	0x04, 0x12
        /*0032*/ 	.short	(.L_9 - .L_8)
	.align		4
.L_8:
        /*0034*/ 	.word	index@(pack_bits_all_ballot_multi_kernel_batch)
        /*0038*/ 	.word	0x00000000


	//----- nvinfo : EIATTR_MIN_STACK_SIZE
	.align		4
.L_9:
        /*003c*/ 	.byte	0x04, 0x12
        /*003e*/ 	.short	(.L_11 - .L_10)
	.align		4
.L_10:
        /*0040*/ 	.word	index@(pack_bits_all_ballot_multi_kernel)
        /*0044*/ 	.word	0x00000000
.L_11:


//--------------------- .nv.compat                --------------------------
	.section	.nv.compat,"",@"SHT_CUDA_COMPAT_INFO"
	.align	4
        /*0000*/ 	.byte	0x02, 0x09, 0x00, 0x00, 0x02, 0x02, 0x01, 0x00, 0x02, 0x05, 0x05, 0x00, 0x03, 0x07, 0x01, 0x01
        /*0010*/ 	.byte	0x02, 0x03, 0x00, 0x00, 0x02, 0x06, 0x01, 0x00, 0x04, 0x0b, 0x08, 0x00, 0x09, 0x00, 0x00, 0x00
        /*0020*/ 	.byte	0x00, 0x00, 0x00, 0x00


//--------------------- .nv.info.pack_bits_all_ballot_multi_kernel_batch --------------------------
	.section	.nv.info.pack_bits_all_ballot_multi_kernel_batch,"",@"SHT_CUDA_INFO"
	.sectionflags	@""
	.align	4


	//----- nvinfo : EIATTR_CUDA_API_VERSION
	.align		4
        /*0000*/ 	.byte	0x04, 0x37
        /*0002*/ 	.short	(.L_13 - .L_12)
.L_12:
        /*0004*/ 	.word	0x00000082


	//----- nvinfo : EIATTR_KPARAM_INFO
	.align		4
.L_13:
        /*0008*/ 	.byte	0x04, 0x17
        /*000a*/ 	.short	(.L_15 - .L_14)
.L_14:
        /*000c*/ 	.word	0x00000000
        /*0010*/ 	.short	0x0006
        /*0012*/ 	.short	0x0028
        /*0014*/ 	.byte	0x00, 0xf5, 0x21, 0x00


	//----- nvinfo : EIATTR_KPARAM_INFO
	.align		4
.L_15:
        /*0018*/ 	.byte	0x04, 0x17
        /*001a*/ 	.short	(.L_17 - .L_16)
.L_16:
        /*001c*/ 	.word	0x00000000
        /*0020*/ 	.short	0x0005
        /*0022*/ 	.short	0x0020
        /*0024*/ 	.byte	0x00, 0xf0, 0x21, 0x00


	//----- nvinfo : EIATTR_KPARAM_INFO
	.align		4
.L_17:
        /*0028*/ 	.byte	0x04, 0x17
        /*002a*/ 	.short	(.L_19 - .L_18)
.L_18:
        /*002c*/ 	.word	0x00000000
        /*0030*/ 	.short	0x0004
        /*0032*/ 	.short	0x001c
        /*0034*/ 	.byte	0x00, 0xf0, 0x11, 0x00


	//----- nvinfo : EIATTR_KPARAM_INFO
	.align		4
.L_19:
        /*0038*/ 	.byte	0x04, 0x17
        /*003a*/ 	.short	(.L_21 - .L_20)
.L_20:
        /*003c*/ 	.word	0x00000000
        /*0040*/ 	.short	0x0003
        /*0042*/ 	.short	0x0018
        /*0044*/ 	.byte	0x00, 0xf0, 0x11, 0x00


	//----- nvinfo : EIATTR_KPARAM_INFO
	.align		4
.L_21:
        /*0048*/ 	.byte	0x04, 0x17
        /*004a*/ 	.short	(.L_23 - .L_22)
.L_22:
        /*004c*/ 	.word	0x00000000
        /*0050*/ 	.short	0x0002
        /*0052*/ 	.short	0x0010
        /*0054*/ 	.byte	0x00, 0xf0, 0x21, 0x00


	//----- nvinfo : EIATTR_KPARAM_INFO
	.align		4
.L_23:
        /*0058*/ 	.byte	0x04, 0x17
        /*005a*/ 	.short	(.L_25 - .L_24)
.L_24:
        /*005c*/ 	.word	0x00000000
        /*0060*/ 	.short	0x0001
        /*0062*/ 	.short	0x0008
        /*0064*/ 	.byte	0x00, 0xf0, 0x11, 0x00


	//----- nvinfo : EIATTR_KPARAM_INFO
	.align		4
.L_25:
        /*0068*/ 	.byte	0x04, 0x17
        /*006a*/ 	.short	(.L_27 - .L_26)
.L_26:
        /*006c*/ 	.word	0x00000000
        /*0070*/ 	.short	0x0000
        /*0072*/ 	.short	0x0000
        /*0074*/ 	.byte	0x00, 0xf5, 0x21, 0x00


	//----- nvinfo : EIATTR_SPARSE_MMA_MASK
	.align		4
.L_27:
        /*0078*/ 	.byte	0x03, 0x50
        /*007a*/ 	.short	0x0000


	//----- nvinfo : EIATTR_MAXREG_COUNT
	.align		4
        /*007c*/ 	.byte	0x03, 0x1b
        /*007e*/ 	.short	0x00ff


	//----- nvinfo : EIATTR_MERCURY_ISA_VERSION
	.align		4
        /*0080*/ 	.byte	0x03, 0x5f
        /*0082*/ 	.short	0x0101


	//----- nvinfo : EIATTR_COOP_GROUP_MASK_REGIDS
	.align		4
        /*0084*/ 	.byte	0x04, 0x29
        /*0086*/ 	.short	(.L_29 - .L_28)


	//   ....[0]....
.L_28:
        /*0088*/ 	.word	0xffffffff


	//   ....[1]....
        /*008c*/ 	.word	0xffffffff


	//----- nvinfo : EIATTR_COOP_GROUP_INSTR_OFFSETS
	.align		4
.L_29:
        /*0090*/ 	.byte	0x04, 0x28
        /*0092*/ 	.short	(.L_31 - .L_30)


	//   ....[0]....
.L_30:
        /*0094*/ 	.word	0x000003b0


	//   ....[1]....
        /*0098*/ 	.word	0x000003c0


	//----- nvinfo : EIATTR_VRC_CTA_INIT_COUNT
	.align		4
.L_31:
        /*009c*/ 	.byte	0x02, 0x4a
	.zero		1
	.zero		1


	//----- nvinfo : EIATTR_EXIT_INSTR_OFFSETS
	.align		4
        /*00a0*/ 	.byte	0x04, 0x1c
        /*00a2*/ 	.short	(.L_33 - .L_32)


	//   ....[0]....
.L_32:
        /*00a4*/ 	.word	0x00000040


	//   ....[1]....
        /*00a8*/ 	.word	0x00000080


	//   ....[2]....
        /*00ac*/ 	.word	0x00000110


	//   ....[3]....
        /*00b0*/ 	.word	0x000003d0


	//   ....[4]....
        /*00b4*/ 	.word	0x000004b0


	//----- nvinfo : EIATTR_CRS_STACK_SIZE
	.align		4
.L_33:
        /*00b8*/ 	.byte	0x04, 0x1e
        /*00ba*/ 	.short	(.L_35 - .L_34)
.L_34:
        /*00bc*/ 	.word	0x00000000


	//----- nvinfo : EIATTR_CBANK_PARAM_SIZE
	.align		4
.L_35:
        /*00c0*/ 	.byte	0x03, 0x19
        /*00c2*/ 	.short	0x0030


	//----- nvinfo : EIATTR_PARAM_CBANK
	.align		4
        /*00c4*/ 	.byte	0x04, 0x0a
        /*00c6*/ 	.short	(.L_37 - .L_36)
	.align		4
.L_36:
        /*00c8*/ 	.word	index@(.nv.constant0.pack_bits_all_ballot_multi_kernel_batch)
        /*00cc*/ 	.short	0x0380
        /*00ce*/ 	.short	0x0030


	//----- nvinfo : EIATTR_SW_WAR
	.align		4
.L_37:
        /*00d0*/ 	.byte	0x04, 0x36
        /*00d2*/ 	.short	(.L_39 - .L_38)
.L_38:
        /*00d4*/ 	.word	0x00000008
.L_39:


//--------------------- .nv.info.pack_bits_all_ballot_multi_kernel --------------------------
	.section	.nv.info.pack_bits_all_ballot_multi_kernel,"",@"SHT_CUDA_INFO"
	.sectionflags	@""
	.align	4


	//----- nvinfo : EIATTR_CUDA_API_VERSION
	.align		4
        /*0000*/ 	.byte	0x04, 0x37
        /*0002*/ 	.short	(.L_41 - .L_40)
.L_40:
        /*0004*/ 	.word	0x00000082


	//----- nvinfo : EIATTR_KPARAM_INFO
	.align		4
.L_41:
        /*0008*/ 	.byte	0x04, 0x17
        /*000a*/ 	.short	(.L_43 - .L_42)
.L_42:
        /*000c*/ 	.word	0x00000000
        /*0010*/ 	.short	0x0005
        /*0012*/ 	.short	0x0020
        /*0014*/ 	.byte	0x00, 0xf5, 0x21, 0x00


	//----- nvinfo : EIATTR_KPARAM_INFO
	.align		4
.L_43:
        /*0018*/ 	.byte	0x04, 0x17
        /*001a*/ 	.short	(.L_45 - .L_44)
.L_44:
        /*001c*/ 	.word	0x00000000
        /*0020*/ 	.short	0x0004
        /*0022*/ 	.short	0x0018
        /*0024*/ 	.byte	0x00, 0xf0, 0x21, 0x00


	//----- nvinfo : EIATTR_KPARAM_INFO
	.align		4
.L_45:
        /*0028*/ 	.byte	0x04, 0x17
        /*002a*/ 	.short	(.L_47 - .L_46)
.L_46:
        /*002c*/ 	.word	0x00000000
        /*0030*/ 	.short	0x0003
        /*0032*/ 	.short	0x0014
        /*0034*/ 	.byte	0x00, 0xf0, 0x11, 0x00


	//----- nvinfo : EIATTR_KPARAM_INFO
	.align		4
.L_47:
        /*0038*/ 	.byte	0x04, 0x17
        /*003a*/ 	.short	(.L_49 - .L_48)
.L_48:
        /*003c*/ 	.word	0x00000000
        /*0040*/ 	.short	0x0002
        /*0042*/ 	.short	0x0010
        /*0044*/ 	.byte	0x00, 0xf0, 0x11, 0x00


	//----- nvinfo : EIATTR_KPARAM_INFO
	.align		4
.L_49:
        /*0048*/ 	.byte	0x04, 0x17
        /*004a*/ 	.short	(.L_51 - .L_50)
.L_50:
        /*004c*/ 	.word	0x00000000
        /*0050*/ 	.short	0x0001
        /*0052*/ 	.short	0x0008
        /*0054*/ 	.byte	0x00, 0xf0, 0x21, 0x00


	//----- nvinfo : EIATTR_KPARAM_INFO
	.align		4
.L_51:
        /*0058*/ 	.byte	0x04, 0x17
        /*005a*/ 	.short	(.L_53 - .L_52)
.L_52:
        /*005c*/ 	.word	0x00000000
        /*0060*/ 	.short	0x0000
        /*0062*/ 	.short	0x0000
        /*0064*/ 	.byte	0x00, 0xf5, 0x21, 0x00


	//----- nvinfo : EIATTR_SPARSE_MMA_MASK
	.align		4
.L_53:
        /*0068*/ 	.byte	0x03, 0x50
        /*006a*/ 	.short	0x0000


	//----- nvinfo : EIATTR_MAXREG_COUNT
	.align		4
        /*006c*/ 	.byte	0x03, 0x1b
        /*006e*/ 	.short	0x00ff


	//----- nvinfo : EIATTR_MERCURY_ISA_VERSION
	.align		4
        /*0070*/ 	.byte	0x03, 0x5f
        /*0072*/ 	.short	0x0101


	//----- nvinfo : EIATTR_COOP_GROUP_MASK_REGIDS
	.align		4
        /*0074*/ 	.byte	0x04, 0x29
        /*0076*/ 	.short	(.L_55 - .L_54)


	//   ....[0]....
.L_54:
        /*0078*/ 	.word	0xffffffff


	//   ....[1]....
        /*007c*/ 	.word	0xffffffff


	//----- nvinfo : EIATTR_COOP_GROUP_INSTR_OFFSETS
	.align		4
.L_55:
        /*0080*/ 	.byte	0x04, 0x28
        /*0082*/ 	.short	(.L_57 - .L_56)


	//   ....[0]....
.L_56:
        /*0084*/ 	.word	0x00000340


	//   ....[1]....
        /*0088*/ 	.word	0x00000350


	//----- nvinfo : EIATTR_VRC_CTA_INIT_COUNT
	.align		4
.L_57:
        /*008c*/ 	.byte	0x02, 0x4a
	.zero		1
	.zero		1


	//----- nvinfo : EIATTR_EXIT_INSTR_OFFSETS
	.align		4
        /*0090*/ 	.byte	0x04, 0x1c
        /*0092*/ 	.short	(.L_59 - .L_58)


	//   ....[0]....
.L_58:
        /*0094*/ 	.word	0x00000040


	//   ....[1]....
        /*0098*/ 	.word	0x000000d0


	//   ....[2]....
        /*009c*/ 	.word	0x00000360


	//   ....[3]....
        /*00a0*/ 	.word	0x000003d0


	//----- nvinfo : EIATTR_CRS_STACK_SIZE
	.align		4
.L_59:
        /*00a4*/ 	.byte	0x04, 0x1e
        /*00a6*/ 	.short	(.L_61 - .L_60)
.L_60:
        /*00a8*/ 	.word	0x00000000


	//----- nvinfo : EIATTR_CBANK_PARAM_SIZE
	.align		4
.L_61:
        /*00ac*/ 	.byte	0x03, 0x19
        /*00ae*/ 	.short	0x0028


	//----- nvinfo : EIATTR_PARAM_CBANK
	.align		4
        /*00b0*/ 	.byte	0x04, 0x0a
        /*00b2*/ 	.short	(.L_63 - .L_62)
	.align		4
.L_62:
        /*00b4*/ 	.word	index@(.nv.constant0.pack_bits_all_ballot_multi_kernel)
        /*00b8*/ 	.short	0x0380
        /*00ba*/ 	.short	0x0028


	//----- nvinfo : EIATTR_SW_WAR
	.align		4
.L_63:
        /*00bc*/ 	.byte	0x04, 0x36
        /*00be*/ 	.short	(.L_65 - .L_64)
.L_64:
        /*00c0*/ 	.word	0x00000008
.L_65:


//--------------------- .nv.callgraph             --------------------------
	.section	.nv.callgraph,"",@"SHT_CUDA_CALLGRAPH"
	.align	4
	.sectionentsize	8
	.align		4
        /*0000*/ 	.word	0x00000000
	.align		4
        /*0004*/ 	.word	0xffffffff
	.align		4
        /*0008*/ 	.word	0x00000000
	.align		4
        /*000c*/ 	.word	0xfffffffe
	.align		4
        /*0010*/ 	.word	0x00000000
	.align		4
        /*0014*/ 	.word	0xfffffffd
	.align		4
        /*0018*/ 	.word	0x00000000
	.align		4
        /*001c*/ 	.word	0xfffffffc


//--------------------- .text.pack_bits_all_ballot_multi_kernel_batch --------------------------
	.section	.text.pack_bits_all_ballot_multi_kernel_batch,"ax",@progbits
	.align	128
        .global         pack_bits_all_ballot_multi_kernel_batch
        .type           pack_bits_all_ballot_multi_kernel_batch,@function
        .size           pack_bits_all_ballot_multi_kernel_batch,(.L_x_10 - pack_bits_all_ballot_multi_kernel_batch)
        .other          pack_bits_all_ballot_multi_kernel_batch,@"STO_CUDA_ENTRY STV_DEFAULT"
pack_bits_all_ballot_multi_kernel_batch:
.text.pack_bits_all_ballot_multi_kernel_batch:
[----:B------:R-:W-:Y:S08]  /*0000*/  LDC R1, c[0x0][0x37c] ;  /* 0x0000df00ff017b82 */ /* 0x000ff00000000800 */
[----:B------:R-:W0:Y:S08]  /*0010*/  S2UR UR5, SR_CTAID.Z ;  /* 0x00000000000579c3 */ /* 0x000e300000002700 */
[----:B------:R-:W0:Y:S02]  /*0020*/  LDC R0, c[0x0][0x388] ;  /* 0x0000e200ff007b82 */ /* 0x000e240000000800 */
[----:B0-----:R-:W-:-:S13]  /*0030*/  ISETP.LE.AND P0, PT, R0, UR5, PT ;  /* 0x0000000500007c0c */ /* 0x001fda000bf03270 */
[----:B------:R-:W-:Y:S05]  /*0040*/  @P0 EXIT ;  /* 0x000000000000094d */ /* 0x000fea0003800000 */
[----:B------:R-:W0:Y:S08]  /*0050*/  S2UR UR6, SR_CTAID.Y ;  /* 0x00000000000679c3 */ /* 0x000e300000002600 */
[----:B------:R-:W0:Y:S02]  /*0060*/  LDC R0, c[0x0][0x398] ;  /* 0x0000e600ff007b82 */ /* 0x000e240000000800 */
[----:B0-----:R-:W-:-:S13]  /*0070*/  ISETP.LE.AND P0, PT, R0, UR6, PT ;  /* 0x0000000600007c0c */ /* 0x001fda000bf03270 */
[----:B------:R-:W-:Y:S05]  /*0080*/  @P0 EXIT ;  /* 0x000000000000094d */ /* 0x000fea0003800000 */
[----:B------:R-:W0:Y:S01]  /*0090*/  S2R R3, SR_TID.X ;  /* 0x0000000000037919 */ /* 0x000e220000002100 */
[----:B------:R-:W1:Y:S01]  /*00a0*/  LDCU UR4, c[0x0][0x360] ;  /* 0x00006c00ff0477ac */ /* 0x000e620008000800 */
[----:B------:R-:W2:Y:S01]  /*00b0*/  S2R R5, SR_CTAID.X ;  /* 0x0000000000057919 */ /* 0x000ea20000002500 */
[----:B------:R-:W3:Y:S01]  /*00c0*/  LDCU UR10, c[0x0][0x39c] ;  /* 0x00007380ff0a77ac */ /* 0x000ee20008000800 */
[----:B-1----:R-:W-:Y:S01]  /*00d0*/  USHF.R.U32.HI UR4, URZ, 0x5, UR4 ;  /* 0x00000005ff047899 */ /* 0x002fe20008011604 */
[----:B0-----:R-:W-:-:S05]  /*00e0*/  SHF.R.U32.HI R2, RZ, 0x5, R3 ;  /* 0x00000005ff027819 */ /* 0x001fca0000011603 */
[----:B--2---:R-:W-:-:S05]  /*00f0*/  IMAD R2, R5, UR4, R2 ;  /* 0x0000000405027c24 */ /* 0x004fca000f8e0202 */
[----:B---3--:R-:W-:-:S13]  /*0100*/  ISETP.GE.AND P0, PT, R2, UR10, PT ;  /* 0x0000000a02007c0c */ /* 0x008fda000bf06270 */
[----:B------:R-:W-:Y:S05]  /*0110*/  @P0 EXIT ;  /* 0x000000000000094d */ /* 0x000fea0003800000 */
[----:B------:R-:W0:Y:S01]  /*0120*/  LDC.64 R10, c[0x0][0x390] ;  /* 0x0000e400ff0a7b82 */ /* 0x000e220000000a00 */
[----:B------:R-:W-:Y:S01]  /*0130*/  IMAD.WIDE.U32 R4, R2, 0x40, RZ ;  /* 0x0000004002047825 */ /* 0x000fe200078e00ff */
[----:B------:R-:W1:Y:S01]  /*0140*/  LDCU.64 UR8, c[0x0][0x380] ;  /* 0x00007000ff0877ac */ /* 0x000e620008000a00 */
[----:B------:R-:W-:Y:S01]  /*0150*/  LOP3.LUT R6, R3, 0x1f, RZ, 0xc0, !PT ;  /* 0x0000001f03067812 */ /* 0x000fe200078ec0ff */
[----:B------:R-:W-:Y:S01]  /*0160*/  BSSY.RECONVERGENT B0, `(.L_x_0) ;  /* 0x0000019000007945 */ /* 0x000fe20003800200 */
[----:B------:R-:W-:Y:S02]  /*0170*/  LOP3.LUT R4, R4, 0x1f, R3, 0xf8, !PT ;  /* 0x0000001f04047812 */ /* 0x000fe400078ef803 */
[----:B------:R-:W-:Y:S02]  /*0180*/  ISETP.NE.AND P4, PT, R6, RZ, PT ;  /* 0x000000ff0600720c */ /* 0x000fe40003f85270 */
[----:B------:R-:W-:-:S05]  /*0190*/  IADD3 R9, P0, PT, R4, 0x20, RZ ;  /* 0x0000002004097810 */ /* 0x000fca0007f1e0ff */
[--C-:B------:R-:W-:Y:S01]  /*01a0*/  IMAD.X R8, RZ, RZ, R5.reuse, P0 ;  /* 0x000000ffff087224 */ /* 0x100fe200000e0605 */
[----:B------:R-:W-:Y:S02]  /*01b0*/  PLOP3.LUT P0, PT, PT, PT, PT, 0x8, 0x80 ;  /* 0x000000000080781c */ /* 0x000fe40003f0e170 */
[-C--:B0-----:R-:W-:Y:S01]  /*01c0*/  ISETP.GE.U32.AND P2, PT, R4, R10.reuse, PT ;  /* 0x0000000a0400720c */ /* 0x081fe20003f46070 */
[----:B------:R-:W-:Y:S01]  /*01d0*/  IMAD.WIDE.U32 R6, R10, UR5, R4 ;  /* 0x000000050a067c25 */ /* 0x000fe2000f8e0004 */
[----:B------:R-:W-:Y:S02]  /*01e0*/  ISETP.GE.U32.AND P1, PT, R9, R10, PT ;  /* 0x0000000a0900720c */ /* 0x000fe40003f26070 */
[-C--:B------:R-:W-:Y:S01]  /*01f0*/  ISETP.GE.AND.EX P2, PT, R5, R11.reuse, PT, P2 ;  /* 0x0000000b0500720c */ /* 0x080fe20003f46320 */
[----:B------:R-:W-:Y:S01]  /*0200*/  IMAD R5, R11, UR5, R7 ;  /* 0x000000050b057c24 */ /* 0x000fe2000f8e0207 */
[----:B-1----:R-:W-:Y:S02]  /*0210*/  LEA R4, P3, R6, UR8, 0x3 ;  /* 0x0000000806047c11 */ /* 0x002fe4000f8618ff */
[----:B------:R-:W-:-:S02]  /*0220*/  ISETP.GE.AND.EX P1, PT, R8, R11, PT, P1 ;  /* 0x0000000b0800720c */ /* 0x000fc40003f26310 */
[----:B------:R-:W-:Y:S01]  /*0230*/  LEA.HI.X R5, R6, UR9, R5, 0x3, P3 ;  /* 0x0000000906057c11 */ /* 0x000fe200098f1c05 */
[----:B------:R-:W0:Y:S01]  /*0240*/  LDCU.64 UR8, c[0x0][0x358] ;  /* 0x00006b00ff0877ac */ /* 0x000e220008000a00 */
[----:B------:R-:W-:-:S05]  /*0250*/  PLOP3.LUT P3, PT, PT, PT, PT, 0x8, 0x80 ;  /* 0x000000000080781c */ /* 0x000fca0003f6e170 */
[----:B------:R-:W-:Y:S08]  /*0260*/  @P2 BRA `(.L_x_1) ;  /* 0x0000000000202947 */ /* 0x000ff00003800000 */
[----:B0-----:R-:W2:Y:S01]  /*0270*/  LDG.E.64.CONSTANT R6, desc[UR8][R4.64] ;  /* 0x0000000804067981 */ /* 0x001ea2000c1e9b00 */
[----:B------:R-:W2:Y:S01]  /*0280*/  LDC.64 R8, c[0x0][0x3a0] ;  /* 0x0000e800ff087b82 */ /* 0x000ea20000000a00 */
[----:B------:R-:W-:Y:S02]  /*0290*/  UMOV UR4, 0x1 ;  /* 0x0000000100047882 */ /* 0x000fe40000000000 */
[----:B------:R-:W-:Y:S02]  /*02a0*/  USHF.L.U32 UR7, UR4, UR6, URZ ;  /* 0x0000000604077299 */ /* 0x000fe400080006ff */
[----:B------:R-:W-:-:S04]  /*02b0*/  USHF.L.U64.HI UR4, UR4, UR6, URZ ;  /* 0x0000000604047299 */ /* 0x000fc800080102ff */
[----:B--2---:R-:W-:Y:S02]  /*02c0*/  LOP3.LUT P3, RZ, R8, UR7, R6, 0x80, !PT ;  /* 0x0000000708ff7c12 */ /* 0x004fe4000f868006 */
[----:B------:R-:W-:-:S04]  /*02d0*/  LOP3.LUT R6, R7, UR4, RZ, 0xc0, !PT ;  /* 0x0000000407067c12 */ /* 0x000fc8000f8ec0ff */
[----:B------:R-:W-:-:S13]  /*02e0*/  LOP3.LUT P3, RZ, R6, R9, RZ, 0xc0, P3 ;  /* 0x0000000906ff7212 */ /* 0x000fda000186c0ff */
.L_x_1:
[----:B0-----:R-:W-:Y:S05]  /*02f0*/  BSYNC.RECONVERGENT B0 ;  /* 0x0000000000007941 */ /* 0x001fea0003800200 */
.L_x_0:
[----:B------:R-:W-:Y:S04]  /*0300*/  BSSY.RECONVERGENT B0, `(.L_x_2) ;  /* 0x000000a000007945 */ /* 0x000fe80003800200 */
[----:B------:R-:W-:Y:S05]  /*0310*/  @P1 BRA `(.L_x_3) ;  /* 0x0000000000201947 */ /* 0x000fea0003800000 */
[----:B------:R-:W2:Y:S01]  /*0320*/  LDG.E.64.CONSTANT R4, desc[UR8][R4.64+0x100] ;  /* 0x0001000804047981 */ /* 0x000ea2000c1e9b00 */
[----:B------:R-:W0:Y:S01]  /*0330*/  LDC.64 R8, c[0x0][0x3a0] ;  /* 0x0000e800ff087b82 */ /* 0x000e220000000a00 */
[----:B------:R-:W-:Y:S02]  /*0340*/  UMOV UR4, 0x1 ;  /* 0x0000000100047882 */ /* 0x000fe40000000000 */
[----:B------:R-:W-:Y:S02]  /*0350*/  USHF.L.U64.HI UR7, UR4, UR6, URZ ;  /* 0x0000000604077299 */ /* 0x000fe400080102ff */
[----:B------:R-:W-:-:S04]  /*0360*/  USHF.L.U32 UR4, UR4, UR6, URZ ;  /* 0x0000000604047299 */ /* 0x000fc800080006ff */
[----:B--2---:R-:W-:Y:S02]  /*0370*/  LOP3.LUT R6, R5, UR7, RZ, 0xc0, !PT ;  /* 0x0000000705067c12 */ /* 0x004fe4000f8ec0ff */
[----:B0-----:R-:W-:-:S04]  /*0380*/  LOP3.LUT P0, RZ, R8, UR4, R4, 0x80, !PT ;  /* 0x0000000408ff7c12 */ /* 0x001fc8000f808004 */
[----:B------:R-:W-:-:S13]  /*0390*/  LOP3.LUT P0, RZ, R6, R9, RZ, 0xc0, P0 ;  /* 0x0000000906ff7212 */ /* 0x000fda000000c0ff */
.L_x_3:
[----:B------:R-:W-:Y:S05]  /*03a0*/  BSYNC.RECONVERGENT B0 ;  /* 0x0000000000007941 */ /* 0x000fea0003800200 */
.L_x_2:
[----:B------:R-:W-:Y:S02]  /*03b0*/  VOTE.ANY R6, PT, P3 ;  /* 0x0000000000067806 */ /* 0x000fe400018e0100 */
[----:B------:R-:W-:Y:S01]  /*03c0*/  VOTE.ANY R7, PT, P0 ;  /* 0x0000000000077806 */ /* 0x000fe200000e0100 */
[----:B------:R-:W-:Y:S06]  /*03d0*/  @P4 EXIT ;  /* 0x000000000000494d */ /* 0x000fec0003800000 */
[----:B------:R-:W0:Y:S01]  /*03e0*/  LDCU.64 UR12, c[0x0][0x3a8] ;  /* 0x00007500ff0c77ac */ /* 0x000e220008000a00 */
[----:B------:R-:W-:Y:S02]  /*03f0*/  IMAD.U32 R4, RZ, RZ, UR6 ;  /* 0x00000006ff047e24 */ /* 0x000fe4000f8e00ff */
[----:B------:R-:W-:Y:S01]  /*0400*/  IMAD.MOV.U32 R5, RZ, RZ, RZ ;  /* 0x000000ffff057224 */ /* 0x000fe200078e00ff */
[----:B------:R-:W-:Y:S01]  /*0410*/  UMOV UR4, URZ ;  /* 0x000000ff00047c82 */ /* 0x000fe20008000000 */
[----:B------:R-:W-:Y:S02]  /*0420*/  IMAD.MOV.U32 R3, RZ, RZ, RZ ;  /* 0x000000ffff037224 */ /* 0x000fe400078e00ff */
[----:B------:R-:W-:-:S04]  /*0430*/  IMAD.WIDE.U32 R4, R0, UR5, R4 ;  /* 0x0000000500047c25 */ /* 0x000fc8000f8e0004 */
[----:B------:R-:W-:Y:S02]  /*0440*/  VIADD R0, R5, UR4 ;  /* 0x0000000405007c36 */ /* 0x000fe40008000000 */
[----:B------:R-:W-:-:S04]  /*0450*/  IMAD.WIDE.U32 R2, R4, UR10, R2 ;  /* 0x0000000a04027c25 */ /* 0x000fc8000f8e0002 */
[----:B------:R-:W-:Y:S01]  /*0460*/  IMAD R5, R0, UR10, RZ ;  /* 0x0000000a00057c24 */ /* 0x000fe2000f8e02ff */
[----:B0-----:R-:W-:-:S03]  /*0470*/  LEA R4, P0, R2, UR12, 0x3 ;  /* 0x0000000c02047c11 */ /* 0x001fc6000f8018ff */
[----:B------:R-:W-:-:S05]  /*0480*/  IMAD.IADD R3, R3, 0x1, R5 ;  /* 0x0000000103037824 */ /* 0x000fca00078e0205 */
[----:B------:R-:W-:-:S05]  /*0490*/  LEA.HI.X R5, R2, UR13, R3, 0x3, P0 ;  /* 0x0000000d02057c11 */ /* 0x000fca00080f1c03 */
[----:B------:R-:W-:Y:S01]  /*04a0*/  STG.E.64 desc[UR8][R4.64], R6 ;  /* 0x0000000604007986 */ /* 0x000fe2000c101b08 */
[----:B------:R-:W-:Y:S05]  /*04b0*/  EXIT ;  /* 0x000000000000794d */ /* 0x000fea0003800000 */
.L_x_4:
[----:B------:R-:W-:-:S00]  /*04c0*/  BRA `(.L_x_4) ;  /* 0xfffffffc00fc7947 */ /* 0x000fc0000383ffff */
[----:B------:R-:W-:-:S00]  /*04d0*/  NOP ;  /* 0x0000000000007918 */ /* 0x000fc00000000000 */
        /* <DEDUP_REMOVED lines=10> */
.L_x_10:


//--------------------- .text.pack_bits_all_ballot_multi_kernel --------------------------
	.section	.text.pack_bits_all_ballot_multi_kernel,"ax",@progbits
	.align	128
        .global         pack_bits_all_ballot_multi_kernel
        .type           pack_bits_all_ballot_multi_kernel,@function
        .size           pack_bits_all_ballot_multi_kernel,(.L_x_11 - pack_bits_all_ballot_multi_kernel)
        .other          pack_bits_all_ballot_multi_kernel,@"STO_CUDA_ENTRY STV_DEFAULT"
pack_bits_all_ballot_multi_kernel:
.text.pack_bits_all_ballot_multi_kernel:
[----:B------:R-:W-:Y:S08]  /*0000*/  LDC R1, c[0x0][0x37c] ;  /* 0x0000df00ff017b82 */ /* 0x000ff00000000800 */
[----:B------:R-:W0:Y:S08]  /*0010*/  S2UR UR5, SR_CTAID.Y ;  /* 0x00000000000579c3 */ /* 0x000e300000002600 */
[----:B------:R-:W0:Y:S02]  /*0020*/  LDC R0, c[0x0][0x390] ;  /* 0x0000e400ff007b82 */ /* 0x000e240000000800 */
[----:B0-----:R-:W-:-:S13]  /*0030*/  ISETP.LE.AND P0, PT, R0, UR5, PT ;  /* 0x0000000500007c0c */ /* 0x001fda000bf03270 */
[----:B------:R-:W-:Y:S05]  /*0040*/  @P0 EXIT ;  /* 0x000000000000094d */ /* 0x000fea0003800000 */
[----:B------:R-:W0:Y:S01]  /*0050*/  S2R R3, SR_TID.X ;  /* 0x0000000000037919 */ /* 0x000e220000002100 */
[----:B------:R-:W1:Y:S01]  /*0060*/  LDCU UR4, c[0x0][0x360] ;  /* 0x00006c00ff0477ac */ /* 0x000e620008000800 */
[----:B------:R-:W2:Y:S01]  /*0070*/  LDC R9, c[0x0][0x394] ;  /* 0x0000e500ff097b82 */ /* 0x000ea20000000800 */
[----:B------:R-:W3:Y:S01]  /*0080*/  S2R R5, SR_CTAID.X ;  /* 0x0000000000057919 */ /* 0x000ee20000002500 */
[----:B-1----:R-:W-:Y:S01]  /*0090*/  USHF.R.U32.HI UR4, URZ, 0x5, UR4 ;  /* 0x00000005ff047899 */ /* 0x002fe20008011604 */
[----:B0-----:R-:W-:-:S05]  /*00a0*/  SHF.R.U32.HI R2, RZ, 0x5, R3 ;  /* 0x00000005ff027819 */ /* 0x001fca0000011603 */
[----:B---3--:R-:W-:-:S05]  /*00b0*/  IMAD R2, R5, UR4, R2 ;  /* 0x0000000405027c24 */ /* 0x008fca000f8e0202 */
[----:B--2---:R-:W-:-:S13]  /*00c0*/  ISETP.GE.AND P0, PT, R2, R9, PT ;  /* 0x000000090200720c */ /* 0x004fda0003f06270 */
[----:B------:R-:W-:Y:S05]  /*00d0*/  @P0 EXIT ;  /* 0x000000000000094d */ /* 0x000fea0003800000 */
[----:B------:R-:W0:Y:S01]  /*00e0*/  LDCU.128 UR8, c[0x0][0x380] ;  /* 0x00007000ff0877ac */ /* 0x000e220008000c00 */
[----:B------:R-:W-:Y:S01]  /*00f0*/  IMAD.WIDE.U32 R4, R2, 0x40, RZ ;  /* 0x0000004002047825 */ /* 0x000fe200078e00ff */
[----:B------:R-:W-:Y:S01]  /*0100*/  LOP3.LUT R0, R3, 0x1f, RZ, 0xc0, !PT ;  /* 0x0000001f03007812 */ /* 0x000fe200078ec0ff */
[----:B------:R-:W-:Y:S01]  /*0110*/  BSSY.RECONVERGENT B0, `(.L_x_5) ;  /* 0x0000017000007945 */ /* 0x000fe20003800200 */
[----:B------:R-:W1:Y:S01]  /*0120*/  LDCU.64 UR6, c[0x0][0x358] ;  /* 0x00006b00ff0677ac */ /* 0x000e620008000a00 */
[----:B------:R-:W-:Y:S02]  /*0130*/  LOP3.LUT R7, R4, 0x1f, R3, 0xf8, !PT ;  /* 0x0000001f04077812 */ /* 0x000fe400078ef803 */
[----:B------:R-:W-:Y:S02]  /*0140*/  ISETP.NE.AND P4, PT, R0, RZ, PT ;  /* 0x000000ff0000720c */ /* 0x000fe40003f85270 */
[C---:B------:R-:W-:Y:S02]  /*0150*/  IADD3 R4, P0, PT, R7.reuse, 0x20, RZ ;  /* 0x0000002007047810 */ /* 0x040fe40007f1e0ff */
[----:B0-----:R-:W-:-:S02]  /*0160*/  ISETP.GE.U32.AND P2, PT, R7, UR10, PT ;  /* 0x0000000a07007c0c */ /* 0x001fc4000bf46070 */
[----:B------:R-:W-:Y:S01]  /*0170*/  ISETP.GE.U32.AND P1, PT, R4, UR10, PT ;  /* 0x0000000a04007c0c */ /* 0x000fe2000bf26070 */
[----:B------:R-:W-:Y:S01]  /*0180*/  IMAD.X R4, RZ, RZ, R5, P0 ;  /* 0x000000ffff047224 */ /* 0x000fe200000e0605 */
[----:B------:R-:W-:Y:S02]  /*0190*/  ISETP.GE.AND.EX P2, PT, R5, UR11, PT, P2 ;  /* 0x0000000b05007c0c */ /* 0x000fe4000bf46320 */
[----:B------:R-:W-:Y:S02]  /*01a0*/  PLOP3.LUT P0, PT, PT, PT, PT, 0x8, 0x80 ;  /* 0x000000000080781c */ /* 0x000fe40003f0e170 */
[----:B------:R-:W-:Y:S02]  /*01b0*/  ISETP.GE.AND.EX P1, PT, R4, UR11, PT, P1 ;  /* 0x0000000b04007c0c */ /* 0x000fe4000bf26310 */
[----:B------:R-:W-:-:S04]  /*01c0*/  LEA R4, P3, R7, UR8, 0x3 ;  /* 0x0000000807047c11 */ /* 0x000fc8000f8618ff */
[----:B------:R-:W-:Y:S02]  /*01d0*/  LEA.HI.X R5, R7, UR9, R5, 0x3, P3 ;  /* 0x0000000907057c11 */ /* 0x000fe400098f1c05 */
[----:B------:R-:W-:Y:S01]  /*01e0*/  PLOP3.LUT P3, PT, PT, PT, PT, 0x8, 0x80 ;  /* 0x000000000080781c */ /* 0x000fe20003f6e170 */
[----:B-1----:R-:W-:-:S12]  /*01f0*/  @P2 BRA `(.L_x_6) ;  /* 0x0000000000202947 */ /* 0x002fd80003800000 */
[----:B------:R-:W2:Y:S01]  /*0200*/  LDG.E.64.CONSTANT R6, desc[UR6][R4.64] ;  /* 0x0000000604067981 */ /* 0x000ea2000c1e9b00 */
[----:B------:R-:W2:Y:S01]  /*0210*/  LDC.64 R10, c[0x0][0x398] ;  /* 0x0000e600ff0a7b82 */ /* 0x000ea20000000a00 */
[----:B------:R-:W-:Y:S02]  /*0220*/  UMOV UR4, 0x1 ;  /* 0x0000000100047882 */ /* 0x000fe40000000000 */
[----:B------:R-:W-:Y:S02]  /*0230*/  USHF.L.U32 UR8, UR4, UR5, URZ ;  /* 0x0000000504087299 */ /* 0x000fe400080006ff */
[----:B------:R-:W-:-:S04]  /*0240*/  USHF.L.U64.HI UR4, UR4, UR5, URZ ;  /* 0x0000000504047299 */ /* 0x000fc800080102ff */
[----:B--2---:R-:W-:Y:S02]  /*0250*/  LOP3.LUT P3, RZ, R10, UR8, R6, 0x80, !PT ;  /* 0x000000080aff7c12 */ /* 0x004fe4000f868006 */
[----:B------:R-:W-:-:S04]  /*0260*/  LOP3.LUT R6, R7, UR4, RZ, 0xc0, !PT ;  /* 0x0000000407067c12 */ /* 0x000fc8000f8ec0ff */
[----:B------:R-:W-:-:S13]  /*0270*/  LOP3.LUT P3, RZ, R6, R11, RZ, 0xc0, P3 ;  /* 0x0000000b06ff7212 */ /* 0x000fda000186c0ff */
.L_x_6:
[----:B------:R-:W-:Y:S05]  /*0280*/  BSYNC.RECONVERGENT B0 ;  /* 0x0000000000007941 */ /* 0x000fea0003800200 */
.L_x_5:
        /* <DEDUP_REMOVED lines=10> */
.L_x_8:
[----:B------:R-:W-:Y:S05]  /*0330*/  BSYNC.RECONVERGENT B0 ;  /* 0x0000000000007941 */ /* 0x000fea0003800200 */
.L_x_7:
[----:B------:R-:W-:Y:S02]  /*0340*/  VOTE.ANY R4, PT, P3 ;  /* 0x0000000000047806 */ /* 0x000fe400018e0100 */
[----:B------:R-:W-:Y:S01]  /*0350*/  VOTE.ANY R5, PT, P0 ;  /* 0x0000000000057806 */ /* 0x000fe200000e0100 */
[----:B------:R-:W-:Y:S06]  /*0360*/  @P4 EXIT ;  /* 0x000000000000494d */ /* 0x000fec0003800000 */
[----:B------:R-:W0:Y:S01]  /*0370*/  LDCU.64 UR8, c[0x0][0x3a0] ;  /* 0x00007400ff0877ac */ /* 0x000e220008000a00 */
[----:B------:R-:W-:Y:S02]  /*0380*/  IMAD.MOV.U32 R3, RZ, RZ, RZ ;  /* 0x000000ffff037224 */ /* 0x000fe400078e00ff */
[----:B------:R-:W-:-:S03]  /*0390*/  IMAD.WIDE.U32 R2, R9, UR5, R2 ;  /* 0x0000000509027c25 */ /* 0x000fc6000f8e0002 */
[----:B0-----:R-:W-:-:S04]  /*03a0*/  LEA R6, P0, R2, UR8, 0x3 ;  /* 0x0000000802067c11 */ /* 0x001fc8000f8018ff */
[----:B------:R-:W-:-:S05]  /*03b0*/  LEA.HI.X R7, R2, UR9, R3, 0x3, P0 ;  /* 0x0000000902077c11 */ /* 0x000fca00080f1c03 */
[----:B------:R-:W-:Y:S01]  /*03c0*/  STG.E.64 desc[UR6][R6.64], R4 ;  /* 0x0000000406007986 */ /* 0x000fe2000c101b06 */
[----:B------:R-:W-:Y:S05]  /*03d0*/  EXIT ;  /* 0x000000000000794d */ /* 0x000fea0003800000 */
.L_x_9:
        /* <DEDUP_REMOVED lines=10> */
.L_x_11:


//--------------------- .nv.shared.reserved.0     --------------------------
	.section	.nv.shared.reserved.0,"aw",@nobits
	.weak		__nv_reservedSMEM_offset_0_alias
	.size		__nv_reservedSMEM_offset_0_alias, 0, 64
	.other		__nv_reservedSMEM_offset_0_alias,@"STO_CUDA_RESERVED_SHARED STV_DEFAULT"
__nv_reservedSMEM_offset_0_alias:
	.zero		0
	.zero		64


//--------------------- .nv.constant0.pack_bits_all_ballot_multi_kernel_batch --------------------------
	.section	.nv.constant0.pack_bits_all_ballot_multi_kernel_batch,"a",@progbits
	.sectionflags	@""
	.align	4
.nv.constant0.pack_bits_all_ballot_multi_kernel_batch:
	.zero		944


//--------------------- .nv.constant0.pack_bits_all_ballot_multi_kernel --------------------------
	.section	.nv.constant0.pack_bits_all_ballot_multi_kernel,"a",@progbits
	.sectionflags	@""
	.align	4
.nv.constant0.pack_bits_all_ballot_multi_kernel:
	.zero		936


//--------------------- SYMBOLS --------------------------

	.type		.nv.reservedSmem.offset0,@object
	.size		.nv.reservedSmem.offset0,0x4
